//
// Generated by NVIDIA NVVM Compiler
//
// Compiler Build ID: CL-36424714
// Cuda compilation tools, release 13.0, V13.0.88
// Based on NVVM 20.0.0
//

.version 9.0
.target sm_100
.address_size 64

	// .globl	_Z18computeAlphaKernelPKfS0_Pfii
.extern .shared .align 16 .b8 sdata[];

.visible .entry _Z18computeAlphaKernelPKfS0_Pfii(
	.param .u64 .ptr .align 1 _Z18computeAlphaKernelPKfS0_Pfii_param_0,
	.param .u64 .ptr .align 1 _Z18computeAlphaKernelPKfS0_Pfii_param_1,
	.param .u64 .ptr .align 1 _Z18computeAlphaKernelPKfS0_Pfii_param_2,
	.param .u32 _Z18computeAlphaKernelPKfS0_Pfii_param_3,
	.param .u32 _Z18computeAlphaKernelPKfS0_Pfii_param_4
)
{
	.reg .pred 	%p<8>;
	.reg .b32 	%r<20>;
	.reg .b32 	%f<14>;
	.reg .b64 	%rd<13>;

	ld.param.u64 	%rd3, [_Z18computeAlphaKernelPKfS0_Pfii_param_0];
	ld.param.u64 	%rd4, [_Z18computeAlphaKernelPKfS0_Pfii_param_1];
	ld.param.u64 	%rd5, [_Z18computeAlphaKernelPKfS0_Pfii_param_2];
	ld.param.u32 	%r11, [_Z18computeAlphaKernelPKfS0_Pfii_param_3];
	ld.param.u32 	%r12, [_Z18computeAlphaKernelPKfS0_Pfii_param_4];
	mov.u32 	%r1, %ctaid.x;
	setp.ge.s32 	%p1, %r1, %r12;
	@%p1 bra 	$L__BB0_10;
	mov.u32 	%r2, %tid.x;
	setp.ge.s32 	%p2, %r2, %r11;
	mov.f32 	%f13, 0f00000000;
	@%p2 bra 	$L__BB0_4;
	mul.lo.s32 	%r3, %r11, %r1;
	mov.u32 	%r4, %ntid.x;
	cvta.to.global.u64 	%rd1, %rd3;
	cvta.to.global.u64 	%rd2, %rd4;
	mov.f32 	%f13, 0f00000000;
	mov.u32 	%r18, %r2;
$L__BB0_3:
	add.s32 	%r13, %r18, %r3;
	mul.wide.s32 	%rd6, %r13, 4;
	add.s64 	%rd7, %rd1, %rd6;
	ld.global.nc.f32 	%f6, [%rd7];
	mul.wide.s32 	%rd8, %r18, 4;
	add.s64 	%rd9, %rd2, %rd8;
	ld.global.nc.f32 	%f7, [%rd9];
	fma.rn.f32 	%f13, %f6, %f7, %f13;
	add.s32 	%r18, %r18, %r4;
	setp.lt.s32 	%p3, %r18, %r11;
	@%p3 bra 	$L__BB0_3;
$L__BB0_4:
	shl.b32 	%r14, %r2, 2;
	mov.u32 	%r15, sdata;
	add.s32 	%r7, %r15, %r14;
	st.shared.f32 	[%r7], %f13;
	bar.sync 	0;
	mov.u32 	%r19, %ntid.x;
	setp.lt.u32 	%p4, %r19, 2;
	@%p4 bra 	$L__BB0_8;
$L__BB0_5:
	shr.u32 	%r10, %r19, 1;
	setp.ge.u32 	%p5, %r2, %r10;
	@%p5 bra 	$L__BB0_7;
	shl.b32 	%r16, %r10, 2;
	add.s32 	%r17, %r7, %r16;
	ld.shared.f32 	%f8, [%r17];
	ld.shared.f32 	%f9, [%r7];
	add.f32 	%f10, %f8, %f9;
	st.shared.f32 	[%r7], %f10;
$L__BB0_7:
	bar.sync 	0;
	setp.gt.u32 	%p6, %r19, 3;
	mov.u32 	%r19, %r10;
	@%p6 bra 	$L__BB0_5;
$L__BB0_8:
	setp.ne.s32 	%p7, %r2, 0;
	@%p7 bra 	$L__BB0_10;
	ld.shared.f32 	%f11, [sdata];
	cvta.to.global.u64 	%rd10, %rd5;
	mul.wide.u32 	%rd11, %r1, 4;
	add.s64 	%rd12, %rd10, %rd11;
	st.global.f32 	[%rd12], %f11;
$L__BB0_10:
	ret;

}
	// .globl	_Z14computeYKernelPKfS0_Pfii
.visible .entry _Z14computeYKernelPKfS0_Pfii(
	.param .u64 .ptr .align 1 _Z14computeYKernelPKfS0_Pfii_param_0,
	.param .u64 .ptr .align 1 _Z14computeYKernelPKfS0_Pfii_param_1,
	.param .u64 .ptr .align 1 _Z14computeYKernelPKfS0_Pfii_param_2,
	.param .u32 _Z14computeYKernelPKfS0_Pfii_param_3,
	.param .u32 _Z14computeYKernelPKfS0_Pfii_param_4
)
{
	.reg .pred 	%p<11>;
	.reg .b32 	%r<38>;
	.reg .b32 	%f<112>;
	.reg .b64 	%rd<31>;

	ld.param.u64 	%rd11, [_Z14computeYKernelPKfS0_Pfii_param_0];
	ld.param.u64 	%rd12, [_Z14computeYKernelPKfS0_Pfii_param_1];
	ld.param.u64 	%rd10, [_Z14computeYKernelPKfS0_Pfii_param_2];
	ld.param.u32 	%r24, [_Z14computeYKernelPKfS0_Pfii_param_3];
	ld.param.u32 	%r23, [_Z14computeYKernelPKfS0_Pfii_param_4];
	cvta.to.global.u64 	%rd1, %rd12;
	cvta.to.global.u64 	%rd2, %rd11;
	mov.u32 	%r25, %ctaid.x;
	mov.u32 	%r26, %ntid.x;
	mov.u32 	%r27, %tid.x;
	mad.lo.s32 	%r1, %r25, %r26, %r27;
	setp.ge.s32 	%p1, %r1, %r24;
	@%p1 bra 	$L__BB1_15;
	setp.lt.s32 	%p2, %r23, 1;
	mov.f32 	%f111, 0f00000000;
	@%p2 bra 	$L__BB1_14;
	mul.lo.s32 	%r2, %r23, %r1;
	and.b32  	%r3, %r23, 15;
	setp.lt.u32 	%p3, %r23, 16;
	mov.f32 	%f111, 0f00000000;
	mov.b32 	%r34, 0;
	@%p3 bra 	$L__BB1_5;
	and.b32  	%r34, %r23, 2147483632;
	neg.s32 	%r32, %r34;
	add.s64 	%rd3, %rd2, 32;
	add.s64 	%rd29, %rd1, 32;
	mov.f32 	%f111, 0f00000000;
	mov.u32 	%r31, %r2;
$L__BB1_4:
	.pragma "nounroll";
	mul.wide.s32 	%rd13, %r31, 4;
	add.s64 	%rd14, %rd3, %rd13;
	ld.global.nc.f32 	%f18, [%rd14+-32];
	ld.global.nc.f32 	%f19, [%rd29+-32];
	fma.rn.f32 	%f20, %f18, %f19, %f111;
	ld.global.nc.f32 	%f21, [%rd14+-28];
	ld.global.nc.f32 	%f22, [%rd29+-28];
	fma.rn.f32 	%f23, %f21, %f22, %f20;
	ld.global.nc.f32 	%f24, [%rd14+-24];
	ld.global.nc.f32 	%f25, [%rd29+-24];
	fma.rn.f32 	%f26, %f24, %f25, %f23;
	ld.global.nc.f32 	%f27, [%rd14+-20];
	ld.global.nc.f32 	%f28, [%rd29+-20];
	fma.rn.f32 	%f29, %f27, %f28, %f26;
	ld.global.nc.f32 	%f30, [%rd14+-16];
	ld.global.nc.f32 	%f31, [%rd29+-16];
	fma.rn.f32 	%f32, %f30, %f31, %f29;
	ld.global.nc.f32 	%f33, [%rd14+-12];
	ld.global.nc.f32 	%f34, [%rd29+-12];
	fma.rn.f32 	%f35, %f33, %f34, %f32;
	ld.global.nc.f32 	%f36, [%rd14+-8];
	ld.global.nc.f32 	%f37, [%rd29+-8];
	fma.rn.f32 	%f38, %f36, %f37, %f35;
	ld.global.nc.f32 	%f39, [%rd14+-4];
	ld.global.nc.f32 	%f40, [%rd29+-4];
	fma.rn.f32 	%f41, %f39, %f40, %f38;
	ld.global.nc.f32 	%f42, [%rd14];
	ld.global.nc.f32 	%f43, [%rd29];
	fma.rn.f32 	%f44, %f42, %f43, %f41;
	ld.global.nc.f32 	%f45, [%rd14+4];
	ld.global.nc.f32 	%f46, [%rd29+4];
	fma.rn.f32 	%f47, %f45, %f46, %f44;
	ld.global.nc.f32 	%f48, [%rd14+8];
	ld.global.nc.f32 	%f49, [%rd29+8];
	fma.rn.f32 	%f50, %f48, %f49, %f47;
	ld.global.nc.f32 	%f51, [%rd14+12];
	ld.global.nc.f32 	%f52, [%rd29+12];
	fma.rn.f32 	%f53, %f51, %f52, %f50;
	ld.global.nc.f32 	%f54, [%rd14+16];
	ld.global.nc.f32 	%f55, [%rd29+16];
	fma.rn.f32 	%f56, %f54, %f55, %f53;
	ld.global.nc.f32 	%f57, [%rd14+20];
	ld.global.nc.f32 	%f58, [%rd29+20];
	fma.rn.f32 	%f59, %f57, %f58, %f56;
	ld.global.nc.f32 	%f60, [%rd14+24];
	ld.global.nc.f32 	%f61, [%rd29+24];
	fma.rn.f32 	%f62, %f60, %f61, %f59;
	ld.global.nc.f32 	%f63, [%rd14+28];
	ld.global.nc.f32 	%f64, [%rd29+28];
	fma.rn.f32 	%f111, %f63, %f64, %f62;
	add.s32 	%r32, %r32, 16;
	add.s32 	%r31, %r31, 16;
	add.s64 	%rd29, %rd29, 64;
	setp.ne.s32 	%p4, %r32, 0;
	@%p4 bra 	$L__BB1_4;
$L__BB1_5:
	setp.eq.s32 	%p5, %r3, 0;
	@%p5 bra 	$L__BB1_14;
	and.b32  	%r11, %r23, 7;
	setp.lt.u32 	%p6, %r3, 8;
	@%p6 bra 	$L__BB1_8;
	add.s32 	%r29, %r34, %r2;
	mul.wide.s32 	%rd15, %r29, 4;
	add.s64 	%rd16, %rd2, %rd15;
	ld.global.nc.f32 	%f66, [%rd16];
	mul.wide.u32 	%rd17, %r34, 4;
	add.s64 	%rd18, %rd1, %rd17;
	ld.global.nc.f32 	%f67, [%rd18];
	fma.rn.f32 	%f68, %f66, %f67, %f111;
	ld.global.nc.f32 	%f69, [%rd16+4];
	ld.global.nc.f32 	%f70, [%rd18+4];
	fma.rn.f32 	%f71, %f69, %f70, %f68;
	ld.global.nc.f32 	%f72, [%rd16+8];
	ld.global.nc.f32 	%f73, [%rd18+8];
	fma.rn.f32 	%f74, %f72, %f73, %f71;
	ld.global.nc.f32 	%f75, [%rd16+12];
	ld.global.nc.f32 	%f76, [%rd18+12];
	fma.rn.f32 	%f77, %f75, %f76, %f74;
	ld.global.nc.f32 	%f78, [%rd16+16];
	ld.global.nc.f32 	%f79, [%rd18+16];
	fma.rn.f32 	%f80, %f78, %f79, %f77;
	ld.global.nc.f32 	%f81, [%rd16+20];
	ld.global.nc.f32 	%f82, [%rd18+20];
	fma.rn.f32 	%f83, %f81, %f82, %f80;
	ld.global.nc.f32 	%f84, [%rd16+24];
	ld.global.nc.f32 	%f85, [%rd18+24];
	fma.rn.f32 	%f86, %f84, %f85, %f83;
	ld.global.nc.f32 	%f87, [%rd16+28];
	ld.global.nc.f32 	%f88, [%rd18+28];
	fma.rn.f32 	%f111, %f87, %f88, %f86;
	add.s32 	%r34, %r34, 8;
$L__BB1_8:
	setp.eq.s32 	%p7, %r11, 0;
	@%p7 bra 	$L__BB1_14;
	and.b32  	%r14, %r23, 3;
	setp.lt.u32 	%p8, %r11, 4;
	@%p8 bra 	$L__BB1_11;
	add.s32 	%r30, %r34, %r2;
	mul.wide.s32 	%rd19, %r30, 4;
	add.s64 	%rd20, %rd2, %rd19;
	ld.global.nc.f32 	%f90, [%rd20];
	mul.wide.u32 	%rd21, %r34, 4;
	add.s64 	%rd22, %rd1, %rd21;
	ld.global.nc.f32 	%f91, [%rd22];
	fma.rn.f32 	%f92, %f90, %f91, %f111;
	ld.global.nc.f32 	%f93, [%rd20+4];
	ld.global.nc.f32 	%f94, [%rd22+4];
	fma.rn.f32 	%f95, %f93, %f94, %f92;
	ld.global.nc.f32 	%f96, [%rd20+8];
	ld.global.nc.f32 	%f97, [%rd22+8];
	fma.rn.f32 	%f98, %f96, %f97, %f95;
	ld.global.nc.f32 	%f99, [%rd20+12];
	ld.global.nc.f32 	%f100, [%rd22+12];
	fma.rn.f32 	%f111, %f99, %f100, %f98;
	add.s32 	%r34, %r34, 4;
$L__BB1_11:
	setp.eq.s32 	%p9, %r14, 0;
	@%p9 bra 	$L__BB1_14;
	mul.wide.u32 	%rd23, %r34, 4;
	add.s64 	%rd30, %rd1, %rd23;
	add.s32 	%r37, %r34, %r2;
	neg.s32 	%r36, %r14;
$L__BB1_13:
	.pragma "nounroll";
	mul.wide.s32 	%rd24, %r37, 4;
	add.s64 	%rd25, %rd2, %rd24;
	ld.global.nc.f32 	%f101, [%rd25];
	ld.global.nc.f32 	%f102, [%rd30];
	fma.rn.f32 	%f111, %f101, %f102, %f111;
	add.s64 	%rd30, %rd30, 4;
	add.s32 	%r37, %r37, 1;
	add.s32 	%r36, %r36, 1;
	setp.ne.s32 	%p10, %r36, 0;
	@%p10 bra 	$L__BB1_13;
$L__BB1_14:
	cvta.to.global.u64 	%rd26, %rd10;
	mul.wide.s32 	%rd27, %r1, 4;
	add.s64 	%rd28, %rd26, %rd27;
	st.global.f32 	[%rd28], %f111;
$L__BB1_15:
	ret;

}


// ===== COMPILED SASS (sm_100) =====

	.target	sm_100

	.elftype	@"ET_EXEC"


//--------------------- .note.nv.tkinfo           --------------------------
	.section	.note.nv.tkinfo,"",@"SHT_NOTE"
	.sectionflags	@"SHF_NOTE_NV_TKINFO"
	.tkinfo
        /*0018*/ 	.word	0x00000002
        /*0030*/ 	.string	""
        /*0030*/ 	.string	"ptxas"
        /*0030*/ 	.string	"Cuda compilation tools, release 13.0, V13.0.88"
        /*0030*/ 	.string	"Build cuda_13.0.r13.0/compiler.36424714_0"
        /*0030*/ 	.string	"-arch sm_100 -m 64 "



//--------------------- .note.nv.cuinfo           --------------------------
	.section	.note.nv.cuinfo,"",@"SHT_NOTE"
	.sectionflags	@"SHF_NOTE_NV_CUINFO"
        /*0018*/ 	.short	0x0002
        /*001a*/ 	.short	0x0064
        /*001c*/ 	.short	0x0082
	.zero		2


//--------------------- .nv.info                  --------------------------
	.section	.nv.info,"",@"SHT_CUDA_INFO"
	.align	4


	//----- nvinfo : EIATTR_REGCOUNT
	.align		4
        /*0000*/ 	.byte	0x04, 0x2f
        /*0002*/ 	.short	(.L_1 - .L_0)
	.align		4
.L_0:
        /*0004*/ 	.word	index@(_Z18computeAlphaKernelPKfS0_Pfii)
        /*0008*/ 	.word	0x00000011


	//----- nvinfo : EIATTR_FRAME_SIZE
	.align		4
.L_1:
        /*000c*/ 	.byte	0x04, 0x11
        /*000e*/ 	.short	(.L_3 - .L_2)
	.align		4
.L_2:
        /*0010*/ 	.word	index@(_Z18computeAlphaKernelPKfS0_Pfii)
        /*0014*/ 	.word	0x00000000


	//----- nvinfo : EIATTR_REGCOUNT
	.align		4
.L_3:
        /*0018*/ 	.byte	0x04, 0x2f
        /*001a*/ 	.short	(.L_5 - .L_4)
	.align		4
.L_4:
        /*001c*/ 	.word	index@(_Z14computeYKernelPKfS0_Pfii)
        /*0020*/ 	.word	0x0000001e


	//----- nvinfo : EIATTR_FRAME_SIZE
	.align		4
.L_5:
        /*0024*/ 	.byte	0x04, 0x11
        /*0026*/ 	.short	(.L_7 - .L_6)
	.align		4
.L_6:
        /*0028*/ 	.word	index@(_Z14computeYKernelPKfS0_Pfii)
        /*002c*/ 	.word	0x00000000


	//----- nvinfo : EIATTR_MIN_STACK_SIZE
	.align		4
.L_7:
        /*0030*/ 	.byte	0x04, 0x12
        /*0032*/ 	.short	(.L_9 - .L_8)
	.align		4
.L_8:
        /*0034*/ 	.word	index@(_Z14computeYKernelPKfS0_Pfii)
        /*0038*/ 	.word	0x00000000


	//----- nvinfo : EIATTR_MIN_STACK_SIZE
	.align		4
.L_9:
        /*003c*/ 	.byte	0x04, 0x12
        /*003e*/ 	.short	(.L_11 - .L_10)
	.align		4
.L_10:
        /*0040*/ 	.word	index@(_Z18computeAlphaKernelPKfS0_Pfii)
        /*0044*/ 	.word	0x00000000
.L_11:


//--------------------- .nv.compat                --------------------------
	.section	.nv.compat,"",@"SHT_CUDA_COMPAT_INFO"
	.align	4
        /*0000*/ 	.byte	0x02, 0x09, 0x00, 0x00, 0x02, 0x02, 0x01, 0x00, 0x02, 0x05, 0x05, 0x00, 0x03, 0x07, 0x01, 0x01
        /*0010*/ 	.byte	0x02, 0x03, 0x00, 0x00, 0x02, 0x06, 0x01, 0x00, 0x04, 0x0b, 0x08, 0x00, 0x09, 0x00, 0x00, 0x00
        /*0020*/ 	.byte	0x00, 0x00, 0x00, 0x00


//--------------------- .nv.info._Z14computeYKernelPKfS0_Pfii --------------------------
	.section	.nv.info._Z14computeYKernelPKfS0_Pfii,"",@"SHT_CUDA_INFO"
	.sectionflags	@""
	.align	4


	//----- nvinfo : EIATTR_CUDA_API_VERSION
	.align		4
        /*0000*/ 	.byte	0x04, 0x37
        /*0002*/ 	.short	(.L_13 - .L_12)
.L_12:
        /*0004*/ 	.word	0x00000082


	//----- nvinfo : EIATTR_KPARAM_INFO
	.align		4
.L_13:
        /*0008*/ 	.byte	0x04, 0x17
        /*000a*/ 	.short	(.L_15 - .L_14)
.L_14:
        /*000c*/ 	.word	0x00000000
        /*0010*/ 	.short	0x0004
        /*0012*/ 	.short	0x001c
        /*0014*/ 	.byte	0x00, 0xf0, 0x11, 0x00


	//----- nvinfo : EIATTR_KPARAM_INFO
	.align		4
.L_15:
        /*0018*/ 	.byte	0x04, 0x17
        /*001a*/ 	.short	(.L_17 - .L_16)
.L_16:
        /*001c*/ 	.word	0x00000000
        /*0020*/ 	.short	0x0003
        /*0022*/ 	.short	0x0018
        /*0024*/ 	.byte	0x00, 0xf0, 0x11, 0x00


	//----- nvinfo : EIATTR_KPARAM_INFO
	.align		4
.L_17:
        /*0028*/ 	.byte	0x04, 0x17
        /*002a*/ 	.short	(.L_19 - .L_18)
.L_18:
        /*002c*/ 	.word	0x00000000
        /*0030*/ 	.short	0x0002
        /*0032*/ 	.short	0x0010
        /*0034*/ 	.byte	0x00, 0xf5, 0x21, 0x00


	//----- nvinfo : EIATTR_KPARAM_INFO
	.align		4
.L_19:
        /*0038*/ 	.byte	0x04, 0x17
        /*003a*/ 	.short	(.L_21 - .L_20)
.L_20:
        /*003c*/ 	.word	0x00000000
        /*0040*/ 	.short	0x0001
        /*0042*/ 	.short	0x0008
        /*0044*/ 	.byte	0x00, 0xf5, 0x21, 0x00


	//----- nvinfo : EIATTR_KPARAM_INFO
	.align		4
.L_21:
        /*0048*/ 	.byte	0x04, 0x17
        /*004a*/ 	.short	(.L_23 - .L_22)
.L_22:
        /*004c*/ 	.word	0x00000000
        /*0050*/ 	.short	0x0000
        /*0052*/ 	.short	0x0000
        /*0054*/ 	.byte	0x00, 0xf5, 0x21, 0x00


	//----- nvinfo : EIATTR_SPARSE_MMA_MASK
	.align		4
.L_23:
        /*0058*/ 	.byte	0x03, 0x50
        /*005a*/ 	.short	0x0000


	//----- nvinfo : EIATTR_MAXREG_COUNT
	.align		4
        /*005c*/ 	.byte	0x03, 0x1b
        /*005e*/ 	.short	0x00ff


	//----- nvinfo : EIATTR_MERCURY_ISA_VERSION
	.align		4
        /*0060*/ 	.byte	0x03, 0x5f
        /*0062*/ 	.short	0x0101


	//----- nvinfo : EIATTR_VRC_CTA_INIT_COUNT
	.align		4
        /*0064*/ 	.byte	0x02, 0x4a
	.zero		1
	.zero		1


	//----- nvinfo : EIATTR_EXIT_INSTR_OFFSETS
	.align		4
        /*0068*/ 	.byte	0x04, 0x1c
        /*006a*/ 	.short	(.L_25 - .L_24)


	//   ....[0]....
.L_24:
        /*006c*/ 	.word	0x00000070


	//   ....[1]....
        /*0070*/ 	.word	0x00000a90


	//----- nvinfo : EIATTR_CBANK_PARAM_SIZE
	.align		4
.L_25:
        /*0074*/ 	.byte	0x03, 0x19
        /*0076*/ 	.short	0x0020


	//----- nvinfo : EIATTR_PARAM_CBANK
	.align		4
        /*0078*/ 	.byte	0x04, 0x0a
        /*007a*/ 	.short	(.L_27 - .L_26)
	.align		4
.L_26:
        /*007c*/ 	.word	index@(.nv.constant0._Z14computeYKernelPKfS0_Pfii)
        /*0080*/ 	.short	0x0380
        /*0082*/ 	.short	0x0020


	//----- nvinfo : EIATTR_SW_WAR
	.align		4
.L_27:
        /*0084*/ 	.byte	0x04, 0x36
        /*0086*/ 	.short	(.L_29 - .L_28)
.L_28:
        /*0088*/ 	.word	0x00000008
.L_29:


//--------------------- .nv.info._Z18computeAlphaKernelPKfS0_Pfii --------------------------
	.section	.nv.info._Z18computeAlphaKernelPKfS0_Pfii,"",@"SHT_CUDA_INFO"
	.sectionflags	@""
	.align	4


	//----- nvinfo : EIATTR_CUDA_API_VERSION
	.align		4
        /*0000*/ 	.byte	0x04, 0x37
        /*0002*/ 	.short	(.L_31 - .L_30)
.L_30:
        /*0004*/ 	.word	0x00000082


	//----- nvinfo : EIATTR_KPARAM_INFO
	.align		4
.L_31:
        /*0008*/ 	.byte	0x04, 0x17
        /*000a*/ 	.short	(.L_33 - .L_32)
.L_32:
        /*000c*/ 	.word	0x00000000
        /*0010*/ 	.short	0x0004
        /*0012*/ 	.short	0x001c
        /*0014*/ 	.byte	0x00, 0xf0, 0x11, 0x00


	//----- nvinfo : EIATTR_KPARAM_INFO
	.align		4
.L_33:
        /*0018*/ 	.byte	0x04, 0x17
        /*001a*/ 	.short	(.L_35 - .L_34)
.L_34:
        /*001c*/ 	.word	0x00000000
        /*0020*/ 	.short	0x0003
        /*0022*/ 	.short	0x0018
        /*0024*/ 	.byte	0x00, 0xf0, 0x11, 0x00


	//----- nvinfo : EIATTR_KPARAM_INFO
	.align		4
.L_35:
        /*0028*/ 	.byte	0x04, 0x17
        /*002a*/ 	.short	(.L_37 - .L_36)
.L_36:
        /*002c*/ 	.word	0x00000000
        /*0030*/ 	.short	0x0002
        /*0032*/ 	.short	0x0010
        /*0034*/ 	.byte	0x00, 0xf5, 0x21, 0x00


	//----- nvinfo : EIATTR_KPARAM_INFO
	.align		4
.L_37:
        /*0038*/ 	.byte	0x04, 0x17
        /*003a*/ 	.short	(.L_39 - .L_38)
.L_38:
        /*003c*/ 	.word	0x00000000
        /*0040*/ 	.short	0x0001
        /*0042*/ 	.short	0x0008
        /*0044*/ 	.byte	0x00, 0xf5, 0x21, 0x00


	//----- nvinfo : EIATTR_KPARAM_INFO
	.align		4
.L_39:
        /*0048*/ 	.byte	0x04, 0x17
        /*004a*/ 	.short	(.L_41 - .L_40)
.L_40:
        /*004c*/ 	.word	0x00000000
        /*0050*/ 	.short	0x0000
        /*0052*/ 	.short	0x0000
        /*0054*/ 	.byte	0x00, 0xf5, 0x21, 0x00


	//----- nvinfo : EIATTR_SPARSE_MMA_MASK
	.align		4
.L_41:
        /*0058*/ 	.byte	0x03, 0x50
        /*005a*/ 	.short	0x0000


	//----- nvinfo : EIATTR_MAXREG_COUNT
	.align		4
        /*005c*/ 	.byte	0x03, 0x1b
        /*005e*/ 	.short	0x00ff


	//----- nvinfo : EIATTR_NUM_BARRIERS
	.align		4
        /*0060*/ 	.byte	0x02, 0x4c
        /*0062*/ 	.byte	0x01
	.zero		1


	//----- nvinfo : EIATTR_MERCURY_ISA_VERSION
	.align		4
        /*0064*/ 	.byte	0x03, 0x5f
        /*0066*/ 	.short	0x0101


	//----- nvinfo : EIATTR_VRC_CTA_INIT_COUNT
	.align		4
        /*0068*/ 	.byte	0x02, 0x4a
	.zero		1
	.zero		1


	//----- nvinfo : EIATTR_EXIT_INSTR_OFFSETS
	.align		4
        /*006c*/ 	.byte	0x04, 0x1c
        /*006e*/ 	.short	(.L_43 - .L_42)


	//   ....[0]....
.L_42:
        /*0070*/ 	.word	0x00000040


	//   ....[1]....
        /*0074*/ 	.word	0x00000310


	//   ....[2]....
        /*0078*/ 	.word	0x00000390


	//----- nvinfo : EIATTR_CRS_STACK_SIZE
	.align		4
.L_43:
        /*007c*/ 	.byte	0x04, 0x1e
        /*007e*/ 	.short	(.L_45 - .L_44)
.L_44:
        /*0080*/ 	.word	0x00000000


	//----- nvinfo : EIATTR_CBANK_PARAM_SIZE
	.align		4
.L_45:
        /*0084*/ 	.byte	0x03, 0x19
        /*0086*/ 	.short	0x0020


	//----- nvinfo : EIATTR_PARAM_CBANK
	.align		4
        /*0088*/ 	.byte	0x04, 0x0a
        /*008a*/ 	.short	(.L_47 - .L_46)
	.align		4
.L_46:
        /*008c*/ 	.word	index@(.nv.constant0._Z18computeAlphaKernelPKfS0_Pfii)
        /*0090*/ 	.short	0x0380
        /*0092*/ 	.short	0x0020


	//----- nvinfo : EIATTR_SW_WAR
	.align		4
.L_47:
        /*0094*/ 	.byte	0x04, 0x36
        /*0096*/ 	.short	(.L_49 - .L_48)
.L_48:
        /*0098*/ 	.word	0x00000008
.L_49:


//--------------------- .nv.callgraph             --------------------------
	.section	.nv.callgraph,"",@"SHT_CUDA_CALLGRAPH"
	.align	4
	.sectionentsize	8
	.align		4
        /*0000*/ 	.word	0x00000000
	.align		4
        /*0004*/ 	.word	0xffffffff
	.align		4
        /*0008*/ 	.word	0x00000000
	.align		4
        /*000c*/ 	.word	0xfffffffe
	.align		4
        /*0010*/ 	.word	0x00000000
	.align		4
        /*0014*/ 	.word	0xfffffffd
	.align		4
        /*0018*/ 	.word	0x00000000
	.align		4
        /*001c*/ 	.word	0xfffffffc


//--------------------- .text._Z14computeYKernelPKfS0_Pfii --------------------------
	.section	.text._Z14computeYKernelPKfS0_Pfii,"ax",@progbits
	.align	128
        .global         _Z14computeYKernelPKfS0_Pfii
        .type           _Z14computeYKernelPKfS0_Pfii,@function
        .size           _Z14computeYKernelPKfS0_Pfii,(.L_x_13 - _Z14computeYKernelPKfS0_Pfii)
        .other          _Z14computeYKernelPKfS0_Pfii,@"STO_CUDA_ENTRY STV_DEFAULT"
_Z14computeYKernelPKfS0_Pfii:
.text._Z14computeYKernelPKfS0_Pfii:
[----:B------:R-:W-:Y:S01]  /*0000*/  LDC R1, c[0x0][0x37c] ;  /* 0x0000df00ff017b82 */ /* 0x000fe20000000800 */
[----:B------:R-:W0:Y:S07]  /*0010*/  S2R R3, SR_TID.X ;  /* 0x0000000000037919 */ /* 0x000e2e0000002100 */
[----:B------:R-:W0:Y:S01]  /*0020*/  S2UR UR4, SR_CTAID.X ;  /* 0x00000000000479c3 */ /* 0x000e220000002500 */
[----:B------:R-:W1:Y:S07]  /*0030*/  LDCU UR5, c[0x0][0x398] ;  /* 0x00007300ff0577ac */ /* 0x000e6e0008000800 */
[----:B------:R-:W0:Y:S02]  /*0040*/  LDC R0, c[0x0][0x360] ;  /* 0x0000d800ff007b82 */ /* 0x000e240000000800 */
[----:B0-----:R-:W-:-:S05]  /*0050*/  IMAD R0, R0, UR4, R3 ;  /* 0x0000000400007c24 */ /* 0x001fca000f8e0203 */
[----:B-1----:R-:W-:-:S13]  /*0060*/  ISETP.GE.AND P0, PT, R0, UR5, PT ;  /* 0x0000000500007c0c */ /* 0x002fda000bf06270 */
[----:B------:R-:W-:Y:S05]  /*0070*/  @P0 EXIT ;  /* 0x000000000000094d */ /* 0x000fea0003800000 */
[----:B------:R-:W0:Y:S01]  /*0080*/  LDCU UR8, c[0x0][0x39c] ;  /* 0x00007380ff0877ac */ /* 0x000e220008000800 */
[----:B------:R-:W-:Y:S01]  /*0090*/  HFMA2 R15, -RZ, RZ, 0, 0 ;  /* 0x00000000ff0f7431 */ /* 0x000fe200000001ff */
[----:B------:R-:W1:Y:S01]  /*00a0*/  LDCU.64 UR16, c[0x0][0x358] ;  /* 0x00006b00ff1077ac */ /* 0x000e620008000a00 */
[----:B0-----:R-:W-:-:S09]  /*00b0*/  UISETP.GE.AND UP0, UPT, UR8, 0x1, UPT ;  /* 0x000000010800788c */ /* 0x001fd2000bf06270 */
[----:B-1----:R-:W-:Y:S05]  /*00c0*/  BRA.U !UP0, `(.L_x_0) ;  /* 0x0000000908647547 */ /* 0x002fea000b800000 */
[----:B------:R-:W-:Y:S02]  /*00d0*/  UISETP.GE.U32.AND UP1, UPT, UR8, 0x10, UPT ;  /* 0x000000100800788c */ /* 0x000fe4000bf26070 */
[----:B------:R-:W-:Y:S01]  /*00e0*/  IMAD R7, R0, UR8, RZ ;  /* 0x0000000800077c24 */ /* 0x000fe2000f8e02ff */
[----:B------:R-:W-:Y:S01]  /*00f0*/  ULOP3.LUT UR9, UR8, 0xf, URZ, 0xc0, !UPT ;  /* 0x0000000f08097892 */ /* 0x000fe2000f8ec0ff */
[----:B------:R-:W-:Y:S02]  /*0100*/  MOV R15, RZ ;  /* 0x000000ff000f7202 */ /* 0x000fe40000000f00 */
[----:B------:R-:W-:Y:S01]  /*0110*/  MOV R8, RZ ;  /* 0x000000ff00087202 */ /* 0x000fe20000000f00 */
[----:B------:R-:W-:Y:S02]  /*0120*/  UISETP.NE.AND UP0, UPT, UR9, URZ, UPT ;  /* 0x000000ff0900728c */ /* 0x000fe4000bf05270 */
[----:B------:R-:W-:Y:S09]  /*0130*/  BRA.U !UP1, `(.L_x_1) ;  /* 0x0000000509147547 */ /* 0x000ff2000b800000 */
[----:B------:R-:W0:Y:S01]  /*0140*/  LDCU.128 UR12, c[0x0][0x380] ;  /* 0x00007000ff0c77ac */ /* 0x000e220008000c00 */
[----:B------:R-:W-:Y:S02]  /*0150*/  MOV R15, RZ ;  /* 0x000000ff000f7202 */ /* 0x000fe40000000f00 */
[----:B------:R-:W-:Y:S01]  /*0160*/  MOV R6, R7 ;  /* 0x0000000700067202 */ /* 0x000fe20000000f00 */
[----:B------:R-:W-:-:S04]  /*0170*/  ULOP3.LUT UR10, UR8, 0x7ffffff0, URZ, 0xc0, !UPT ;  /* 0x7ffffff0080a7892 */ /* 0x000fc8000f8ec0ff */
[----:B------:R-:W-:Y:S02]  /*0180*/  UIADD3 UR11, UPT, UPT, -UR10, URZ, URZ ;  /* 0x000000ff0a0b7290 */ /* 0x000fe4000fffe1ff */
[----:B------:R-:W-:Y:S01]  /*0190*/  MOV R8, UR10 ;  /* 0x0000000a00087c02 */ /* 0x000fe20008000f00 */
[----:B0-----:R-:W-:Y:S02]  /*01a0*/  UIADD3 UR4, UP2, UPT, UR14, 0x20, URZ ;  /* 0x000000200e047890 */ /* 0x001fe4000ff5e0ff */
[----:B------:R-:W-:Y:S02]  /*01b0*/  UIADD3 UR6, UP1, UPT, UR12, 0x20, URZ ;  /* 0x000000200c067890 */ /* 0x000fe4000ff3e0ff */
[----:B------:R-:W-:Y:S02]  /*01c0*/  UIADD3.X UR5, UPT, UPT, URZ, UR15, URZ, UP2, !UPT ;  /* 0x0000000fff057290 */ /* 0x000fe400097fe4ff */
[----:B------:R-:W-:Y:S01]  /*01d0*/  MOV R2, UR4 ;  /* 0x0000000400027c02 */ /* 0x000fe20008000f00 */
[----:B------:R-:W-:-:S03]  /*01e0*/  UIADD3.X UR7, UPT, UPT, URZ, UR13, URZ, UP1, !UPT ;  /* 0x0000000dff077290 */ /* 0x000fc60008ffe4ff */
[----:B------:R-:W-:-:S09]  /*01f0*/  MOV R3, UR5 ;  /* 0x0000000500037c02 */ /* 0x000fd20008000f00 */
.L_x_2:
[----:B------:R-:W-:Y:S01]  /*0200*/  MOV R4, UR6 ;  /* 0x0000000600047c02 */ /* 0x000fe20008000f00 */
[----:B------:R-:W2:Y:S01]  /*0210*/  LDG.E.CONSTANT R17, desc[UR16][R2.64+-0x20] ;  /* 0xffffe01002117981 */ /* 0x000ea2000c1e9900 */
[----:B------:R-:W-:-:S03]  /*0220*/  MOV R5, UR7 ;  /* 0x0000000700057c02 */ /* 0x000fc60008000f00 */
[----:B------:R-:W3:Y:S01]  /*0230*/  LDG.E.CONSTANT R25, desc[UR16][R2.64+-0x1c] ;  /* 0xffffe41002197981 */ /* 0x000ee2000c1e9900 */
[----:B------:R-:W-:-:S03]  /*0240*/  IMAD.WIDE R4, R6, 0x4, R4 ;  /* 0x0000000406047825 */ /* 0x000fc600078e0204 */
[----:B------:R-:W4:Y:S04]  /*0250*/  LDG.E.CONSTANT R19, desc[UR16][R2.64+-0x18] ;  /* 0xffffe81002137981 */ /* 0x000f28000c1e9900 */
[----:B------:R-:W2:Y:S04]  /*0260*/  LDG.E.CONSTANT R16, desc[UR16][R4.64+-0x20] ;  /* 0xffffe01004107981 */ /* 0x000ea8000c1e9900 */
[----:B------:R-:W3:Y:S04]  /*0270*/  LDG.E.CONSTANT R18, desc[UR16][R4.64+-0x1c] ;  /* 0xffffe41004127981 */ /* 0x000ee8000c1e9900 */
[----:B------:R-:W4:Y:S04]  /*0280*/  LDG.E.CONSTANT R20, desc[UR16][R4.64+-0x18] ;  /* 0xffffe81004147981 */ /* 0x000f28000c1e9900 */
[----:B------:R-:W5:Y:S04]  /*0290*/  LDG.E.CONSTANT R22, desc[UR16][R2.64+-0x14] ;  /* 0xffffec1002167981 */ /* 0x000f68000c1e9900 */
        /* <DEDUP_REMOVED lines=8> */
[----:B------:R-:W5:Y:S01]  /*0320*/  LDG.E.CONSTANT R14, desc[UR16][R4.64+-0x4] ;  /* 0xfffffc10040e7981 */ /* 0x000f62000c1e9900 */
[----:B--2---:R-:W-:-:S03]  /*0330*/  FFMA R17, R16, R17, R15 ;  /* 0x0000001110117223 */ /* 0x004fc6000000000f */
[----:B------:R-:W2:Y:S04]  /*0340*/  LDG.E.CONSTANT R15, desc[UR16][R2.64] ;  /* 0x00000010020f7981 */ /* 0x000ea8000c1e9900 */
[----:B------:R-:W2:Y:S01]  /*0350*/  LDG.E.CONSTANT R16, desc[UR16][R4.64] ;  /* 0x0000001004107981 */ /* 0x000ea2000c1e9900 */
[----:B---3--:R-:W-:-:S03]  /*0360*/  FFMA R25, R18, R25, R17 ;  /* 0x0000001912197223 */ /* 0x008fc60000000011 */
[----:B------:R-:W3:Y:S01]  /*0370*/  LDG.E.CONSTANT R17, desc[UR16][R2.64+0x4] ;  /* 0x0000041002117981 */ /* 0x000ee2000c1e9900 */
[----:B----4-:R-:W-:-:S03]  /*0380*/  FFMA R26, R20, R19, R25 ;  /* 0x00000013141a7223 */ /* 0x010fc60000000019 */
[----:B------:R-:W3:Y:S04]  /*0390*/  LDG.E.CONSTANT R18, desc[UR16][R4.64+0x4] ;  /* 0x0000041004127981 */ /* 0x000ee8000c1e9900 */
[----:B------:R-:W4:Y:S01]  /*03a0*/  LDG.E.CONSTANT R20, desc[UR16][R2.64+0x8] ;  /* 0x0000081002147981 */ /* 0x000f22000c1e9900 */
[----:B-----5:R-:W-:-:S03]  /*03b0*/  FFMA R25, R21, R22, R26 ;  /* 0x0000001615197223 */ /* 0x020fc6000000001a */
[----:B------:R-:W4:Y:S04]  /*03c0*/  LDG.E.CONSTANT R19, desc[UR16][R4.64+0x8] ;  /* 0x0000081004137981 */ /* 0x000f28000c1e9900 */
[----:B------:R-:W5:Y:S01]  /*03d0*/  LDG.E.CONSTANT R22, desc[UR16][R2.64+0xc] ;  /* 0x00000c1002167981 */ /* 0x000f62000c1e9900 */
[----:B------:R-:W-:-:S03]  /*03e0*/  FFMA R25, R24, R23, R25 ;  /* 0x0000001718197223 */ /* 0x000fc60000000019 */
[----:B------:R-:W5:Y:S04]  /*03f0*/  LDG.E.CONSTANT R21, desc[UR16][R4.64+0xc] ;  /* 0x00000c1004157981 */ /* 0x000f68000c1e9900 */
[----:B------:R-:W5:Y:S01]  /*0400*/  LDG.E.CONSTANT R24, desc[UR16][R2.64+0x10] ;  /* 0x0000101002187981 */ /* 0x000f62000c1e9900 */
[----:B------:R-:W-:-:S03]  /*0410*/  FFMA R25, R10, R9, R25 ;  /* 0x000000090a197223 */ /* 0x000fc60000000019 */
[----:B------:R-:W5:Y:S04]  /*0420*/  LDG.E.CONSTANT R23, desc[UR16][R4.64+0x10] ;  /* 0x0000101004177981 */ /* 0x000f68000c1e9900 */
[----:B------:R-:W5:Y:S01]  /*0430*/  LDG.E.CONSTANT R10, desc[UR16][R2.64+0x14] ;  /* 0x00001410020a7981 */ /* 0x000f62000c1e9900 */
[----:B------:R-:W-:-:S03]  /*0440*/  FFMA R27, R12, R11, R25 ;  /* 0x0000000b0c1b7223 */ /* 0x000fc60000000019 */
[----:B------:R-:W5:Y:S04]  /*0450*/  LDG.E.CONSTANT R9, desc[UR16][R4.64+0x14] ;  /* 0x0000141004097981 */ /* 0x000f68000c1e9900 */
[----:B------:R-:W5:Y:S04]  /*0460*/  LDG.E.CONSTANT R11, desc[UR16][R2.64+0x18] ;  /* 0x00001810020b7981 */ /* 0x000f68000c1e9900 */
[----:B------:R-:W5:Y:S04]  /*0470*/  LDG.E.CONSTANT R12, desc[UR16][R4.64+0x18] ;  /* 0x00001810040c7981 */ /* 0x000f68000c1e9900 */
[----:B------:R-:W5:Y:S04]  /*0480*/  LDG.E.CONSTANT R25, desc[UR16][R4.64+0x1c] ;  /* 0x00001c1004197981 */ /* 0x000f68000c1e9900 */
[----:B------:R0:W5:Y:S01]  /*0490*/  LDG.E.CONSTANT R26, desc[UR16][R2.64+0x1c] ;  /* 0x00001c10021a7981 */ /* 0x000162000c1e9900 */
[----:B------:R-:W-:Y:S01]  /*04a0*/  FFMA R13, R14, R13, R27 ;  /* 0x0000000d0e0d7223 */ /* 0x000fe2000000001b */
[----:B------:R-:W-:-:S04]  /*04b0*/  UIADD3 UR11, UPT, UPT, UR11, 0x10, URZ ;  /* 0x000000100b0b7890 */ /* 0x000fc8000fffe0ff */
[----:B------:R-:W-:Y:S01]  /*04c0*/  UISETP.NE.AND UP1, UPT, UR11, URZ, UPT ;  /* 0x000000ff0b00728c */ /* 0x000fe2000bf25270 */
[----:B0-----:R-:W-:Y:S02]  /*04d0*/  IADD3 R2, P0, PT, R2, 0x40, RZ ;  /* 0x0000004002027810 */ /* 0x001fe40007f1e0ff */
[----:B------:R-:W-:Y:S02]  /*04e0*/  IADD3 R6, PT, PT, R6, 0x10, RZ ;  /* 0x0000001006067810 */ /* 0x000fe40007ffe0ff */
[----:B------:R-:W-:Y:S01]  /*04f0*/  IADD3.X R3, PT, PT, RZ, R3, RZ, P0, !PT ;  /* 0x00000003ff037210 */ /* 0x000fe200007fe4ff */
[----:B--2---:R-:W-:-:S04]  /*0500*/  FFMA R13, R16, R15, R13 ;  /* 0x0000000f100d7223 */ /* 0x004fc8000000000d */
[----:B---3--:R-:W-:-:S04]  /*0510*/  FFMA R18, R18, R17, R13 ;  /* 0x0000001112127223 */ /* 0x008fc8000000000d */
[----:B----4-:R-:W-:-:S04]  /*0520*/  FFMA R18, R19, R20, R18 ;  /* 0x0000001413127223 */ /* 0x010fc80000000012 */
[----:B-----5:R-:W-:-:S04]  /*0530*/  FFMA R18, R21, R22, R18 ;  /* 0x0000001615127223 */ /* 0x020fc80000000012 */
[----:B------:R-:W-:-:S04]  /*0540*/  FFMA R18, R23, R24, R18 ;  /* 0x0000001817127223 */ /* 0x000fc80000000012 */
[----:B------:R-:W-:-:S04]  /*0550*/  FFMA R9, R9, R10, R18 ;  /* 0x0000000a09097223 */ /* 0x000fc80000000012 */
[----:B------:R-:W-:-:S04]  /*0560*/  FFMA R12, R12, R11, R9 ;  /* 0x0000000b0c0c7223 */ /* 0x000fc80000000009 */
[----:B------:R-:W-:Y:S01]  /*0570*/  FFMA R15, R25, R26, R12 ;  /* 0x0000001a190f7223 */ /* 0x000fe2000000000c */
[----:B------:R-:W-:Y:S06]  /*0580*/  BRA.U UP1, `(.L_x_2) ;  /* 0xfffffffd011c7547 */ /* 0x000fec000b83ffff */
.L_x_1:
[----:B------:R-:W-:Y:S05]  /*0590*/  BRA.U !UP0, `(.L_x_0) ;  /* 0x0000000508307547 */ /* 0x000fea000b800000 */
[----:B------:R-:W-:Y:S02]  /*05a0*/  UISETP.GE.U32.AND UP0, UPT, UR9, 0x8, UPT ;  /* 0x000000080900788c */ /* 0x000fe4000bf06070 */
[----:B------:R-:W-:-:S04]  /*05b0*/  ULOP3.LUT UR5, UR8, 0x7, URZ, 0xc0, !UPT ;  /* 0x0000000708057892 */ /* 0x000fc8000f8ec0ff */
[----:B------:R-:W-:-:S03]  /*05c0*/  UISETP.NE.AND UP1, UPT, UR5, URZ, UPT ;  /* 0x000000ff0500728c */ /* 0x000fc6000bf25270 */
[----:B------:R-:W-:Y:S08]  /*05d0*/  BRA.U !UP0, `(.L_x_3) ;  /* 0x0000000108787547 */ /* 0x000ff0000b800000 */
[----:B------:R-:W0:Y:S01]  /*05e0*/  LDC.64 R2, c[0x0][0x380] ;  /* 0x0000e000ff027b82 */ /* 0x000e220000000a00 */
[----:B------:R-:W-:-:S07]  /*05f0*/  IADD3 R9, PT, PT, R7, R8, RZ ;  /* 0x0000000807097210 */ /* 0x000fce0007ffe0ff */
[----:B------:R-:W1:Y:S01]  /*0600*/  LDC.64 R4, c[0x0][0x388] ;  /* 0x0000e200ff047b82 */ /* 0x000e620000000a00 */
[----:B0-----:R-:W-:-:S05]  /*0610*/  IMAD.WIDE R2, R9, 0x4, R2 ;  /* 0x0000000409027825 */ /* 0x001fca00078e0202 */
[----:B------:R-:W2:Y:S01]  /*0620*/  LDG.E.CONSTANT R10, desc[UR16][R2.64] ;  /* 0x00000010020a7981 */ /* 0x000ea2000c1e9900 */
[----:B-1----:R-:W-:-:S03]  /*0630*/  IMAD.WIDE.U32 R4, R8, 0x4, R4 ;  /* 0x0000000408047825 */ /* 0x002fc600078e0004 */
[----:B------:R-:W3:Y:S04]  /*0640*/  LDG.E.CONSTANT R13, desc[UR16][R2.64+0x4] ;  /* 0x00000410020d7981 */ /* 0x000ee8000c1e9900 */
[----:B------:R-:W2:Y:S04]  /*0650*/  LDG.E.CONSTANT R11, desc[UR16][R4.64] ;  /* 0x00000010040b7981 */ /* 0x000ea8000c1e9900 */
[----:B------:R-:W3:Y:S04]  /*0660*/  LDG.E.CONSTANT R12, desc[UR16][R4.64+0x4] ;  /* 0x00000410040c7981 */ /* 0x000ee8000c1e9900 */
[----:B------:R-:W4:Y:S04]  /*0670*/  LDG.E.CONSTANT R17, desc[UR16][R2.64+0x8] ;  /* 0x0000081002117981 */ /* 0x000f28000c1e9900 */
        /* <DEDUP_REMOVED lines=11> */
[----:B------:R-:W-:Y:S01]  /*0730*/  IADD3 R8, PT, PT, R8, 0x8, RZ ;  /* 0x0000000808087810 */ /* 0x000fe20007ffe0ff */
[----:B--2---:R-:W-:-:S04]  /*0740*/  FFMA R10, R10, R11, R15 ;  /* 0x0000000b0a0a7223 */ /* 0x004fc8000000000f */
[----:B---3--:R-:W-:-:S04]  /*0750*/  FFMA R10, R13, R12, R10 ;  /* 0x0000000c0d0a7223 */ /* 0x008fc8000000000a */
[----:B----4-:R-:W-:-:S04]  /*0760*/  FFMA R10, R17, R14, R10 ;  /* 0x0000000e110a7223 */ /* 0x010fc8000000000a */
[----:B-----5:R-:W-:-:S04]  /*0770*/  FFMA R10, R19, R16, R10 ;  /* 0x00000010130a7223 */ /* 0x020fc8000000000a */
[----:B------:R-:W-:-:S04]  /*0780*/  FFMA R10, R21, R18, R10 ;  /* 0x00000012150a7223 */ /* 0x000fc8000000000a */
[----:B------:R-:W-:-:S04]  /*0790*/  FFMA R23, R23, R20, R10 ;  /* 0x0000001417177223 */ /* 0x000fc8000000000a */
[----:B------:R-:W-:-:S04]  /*07a0*/  FFMA R6, R6, R9, R23 ;  /* 0x0000000906067223 */ /* 0x000fc80000000017 */
[----:B------:R-:W-:-:S07]  /*07b0*/  FFMA R15, R25, R22, R6 ;  /* 0x00000016190f7223 */ /* 0x000fce0000000006 */
.L_x_3:
        /* <DEDUP_REMOVED lines=17> */
[----:B------:R-:W5:Y:S01]  /*08d0*/  LDG.E.CONSTANT R14, desc[UR16][R4.64+0xc] ;  /* 0x00000c10040e7981 */ /* 0x000f62000c1e9900 */
[----:B------:R-:W-:Y:S01]  /*08e0*/  IADD3 R8, PT, PT, R8, 0x4, RZ ;  /* 0x0000000408087810 */ /* 0x000fe20007ffe0ff */
[----:B--2---:R-:W-:-:S04]  /*08f0*/  FFMA R6, R6, R9, R15 ;  /* 0x0000000906067223 */ /* 0x004fc8000000000f */
[----:B---3--:R-:W-:-:S04]  /*0900*/  FFMA R6, R11, R10, R6 ;  /* 0x0000000a0b067223 */ /* 0x008fc80000000006 */
[----:B----4-:R-:W-:-:S04]  /*0910*/  FFMA R6, R13, R12, R6 ;  /* 0x0000000c0d067223 */ /* 0x010fc80000000006 */
[----:B-----5:R-:W-:-:S07]  /*0920*/  FFMA R15, R17, R14, R6 ;  /* 0x0000000e110f7223 */ /* 0x020fce0000000006 */
.L_x_4:
[----:B------:R-:W-:Y:S05]  /*0930*/  BRA.U !UP1, `(.L_x_0) ;  /* 0x0000000109487547 */ /* 0x000fea000b800000 */
[----:B------:R-:W0:Y:S01]  /*0940*/  LDC.64 R2, c[0x0][0x388] ;  /* 0x0000e200ff027b82 */ /* 0x000e220000000a00 */
[----:B------:R-:W-:Y:S01]  /*0950*/  IADD3 R7, PT, PT, R7, R8, RZ ;  /* 0x0000000807077210 */ /* 0x000fe20007ffe0ff */
[----:B------:R-:W-:-:S06]  /*0960*/  UIADD3 UR4, UPT, UPT, -UR4, URZ, URZ ;  /* 0x000000ff04047290 */ /* 0x000fcc000fffe1ff */
[----:B------:R-:W1:Y:S01]  /*0970*/  LDC.64 R10, c[0x0][0x380] ;  /* 0x0000e000ff0a7b82 */ /* 0x000e620000000a00 */
[----:B0-----:R-:W-:-:S03]  /*0980*/  IMAD.WIDE.U32 R2, R8, 0x4, R2 ;  /* 0x0000000408027825 */ /* 0x001fc600078e0002 */
[----:B------:R-:W-:Y:S02]  /*0990*/  MOV R6, R2 ;  /* 0x0000000200067202 */ /* 0x000fe40000000f00 */
[----:B------:R-:W-:-:S07]  /*09a0*/  MOV R5, R3 ;  /* 0x0000000300057202 */ /* 0x000fce0000000f00 */
.L_x_5:
[----:B-1----:R-:W-:Y:S01]  /*09b0*/  IMAD.WIDE R2, R7, 0x4, R10 ;  /* 0x0000000407027825 */ /* 0x002fe200078e020a */
[----:B------:R-:W-:-:S05]  /*09c0*/  MOV R4, R6 ;  /* 0x0000000600047202 */ /* 0x000fca0000000f00 */
[----:B------:R-:W2:Y:S04]  /*09d0*/  LDG.E.CONSTANT R2, desc[UR16][R2.64] ;  /* 0x0000001002027981 */ /* 0x000ea8000c1e9900 */
[----:B------:R0:W2:Y:S01]  /*09e0*/  LDG.E.CONSTANT R4, desc[UR16][R4.64] ;  /* 0x0000001004047981 */ /* 0x0000a2000c1e9900 */
[----:B------:R-:W-:Y:S01]  /*09f0*/  UIADD3 UR4, UPT, UPT, UR4, 0x1, URZ ;  /* 0x0000000104047890 */ /* 0x000fe2000fffe0ff */
[----:B------:R-:W-:Y:S02]  /*0a00*/  IADD3 R6, P0, PT, R6, 0x4, RZ ;  /* 0x0000000406067810 */ /* 0x000fe40007f1e0ff */
[----:B------:R-:W-:Y:S01]  /*0a10*/  IADD3 R7, PT, PT, R7, 0x1, RZ ;  /* 0x0000000107077810 */ /* 0x000fe20007ffe0ff */
[----:B------:R-:W-:Y:S01]  /*0a20*/  UISETP.NE.AND UP0, UPT, UR4, URZ, UPT ;  /* 0x000000ff0400728c */ /* 0x000fe2000bf05270 */
[----:B0-----:R-:W-:Y:S01]  /*0a30*/  IADD3.X R5, PT, PT, RZ, R5, RZ, P0, !PT ;  /* 0x00000005ff057210 */ /* 0x001fe200007fe4ff */
[----:B--2---:R-:W-:-:S07]  /*0a40*/  FFMA R15, R2, R4, R15 ;  /* 0x00000004020f7223 */ /* 0x004fce000000000f */
[----:B------:R-:W-:Y:S05]  /*0a50*/  BRA.U UP0, `(.L_x_5) ;  /* 0xfffffffd00d47547 */ /* 0x000fea000b83ffff */
.L_x_0:
[----:B------:R-:W0:Y:S02]  /*0a60*/  LDC.64 R2, c[0x0][0x390] ;  /* 0x0000e400ff027b82 */ /* 0x000e240000000a00 */
[----:B0-----:R-:W-:-:S05]  /*0a70*/  IMAD.WIDE R2, R0, 0x4, R2 ;  /* 0x0000000400027825 */ /* 0x001fca00078e0202 */
[----:B------:R-:W-:Y:S01]  /*0a80*/  STG.E desc[UR16][R2.64], R15 ;  /* 0x0000000f02007986 */ /* 0x000fe2000c101910 */
[----:B------:R-:W-:Y:S05]  /*0a90*/  EXIT ;  /* 0x000000000000794d */ /* 0x000fea0003800000 */
.L_x_6:
[----:B------:R-:W-:-:S00]  /*0aa0*/  BRA `(.L_x_6) ;  /* 0xfffffffc00fc7947 */ /* 0x000fc0000383ffff */
[----:B------:R-:W-:-:S00]  /*0ab0*/  NOP ;  /* 0x0000000000007918 */ /* 0x000fc00000000000 */
        /* <DEDUP_REMOVED lines=12> */
.L_x_13:


//--------------------- .text._Z18computeAlphaKernelPKfS0_Pfii --------------------------
	.section	.text._Z18computeAlphaKernelPKfS0_Pfii,"ax",@progbits
	.align	128
        .global         _Z18computeAlphaKernelPKfS0_Pfii
        .type           _Z18computeAlphaKernelPKfS0_Pfii,@function
        .size           _Z18computeAlphaKernelPKfS0_Pfii,(.L_x_14 - _Z18computeAlphaKernelPKfS0_Pfii)
        .other          _Z18computeAlphaKernelPKfS0_Pfii,@"STO_CUDA_ENTRY STV_DEFAULT"
_Z18computeAlphaKernelPKfS0_Pfii:
.text._Z18computeAlphaKernelPKfS0_Pfii:
[----:B------:R-:W-:Y:S01]  /*0000*/  LDC R1, c[0x0][0x37c] ;  /* 0x0000df00ff017b82 */ /* 0x000fe20000000800 */
[----:B------:R-:W0:Y:S01]  /*0010*/  S2R R10, SR_CTAID.X ;  /* 0x00000000000a7919 */ /* 0x000e220000002500 */
[----:B------:R-:W0:Y:S02]  /*0020*/  LDCU UR4, c[0x0][0x39c] ;  /* 0x00007380ff0477ac */ /* 0x000e240008000800 */
[----:B0-----:R-:W-:-:S13]  /*0030*/  ISETP.GE.AND P0, PT, R10, UR4, PT ;  /* 0x000000040a007c0c */ /* 0x001fda000bf06270 */
[----:B------:R-:W-:Y:S05]  /*0040*/  @P0 EXIT ;  /* 0x000000000000094d */ /* 0x000fea0003800000 */
[----:B------:R-:W0:Y:S01]  /*0050*/  S2R R12, SR_TID.X ;  /* 0x00000000000c7919 */ /* 0x000e220000002100 */
[----:B------:R-:W0:Y:S01]  /*0060*/  LDCU UR4, c[0x0][0x398] ;  /* 0x00007300ff0477ac */ /* 0x000e220008000800 */
[----:B------:R-:W-:Y:S01]  /*0070*/  BSSY.RECONVERGENT B0, `(.L_x_7) ;  /* 0x0000013000007945 */ /* 0x000fe20003800200 */
[----:B------:R-:W-:Y:S01]  /*0080*/  IMAD.MOV.U32 R0, RZ, RZ, RZ ;  /* 0x000000ffff007224 */ /* 0x000fe200078e00ff */
[----:B------:R-:W1:Y:S01]  /*0090*/  LDCU.64 UR8, c[0x0][0x358] ;  /* 0x00006b00ff0877ac */ /* 0x000e620008000a00 */
[----:B0-----:R-:W-:-:S13]  /*00a0*/  ISETP.GE.AND P0, PT, R12, UR4, PT ;  /* 0x000000040c007c0c */ /* 0x001fda000bf06270 */
[----:B-1----:R-:W-:Y:S05]  /*00b0*/  @P0 BRA `(.L_x_8) ;  /* 0x0000000000380947 */ /* 0x002fea0003800000 */
[----:B------:R-:W0:Y:S01]  /*00c0*/  LDC R14, c[0x0][0x360] ;  /* 0x0000d800ff0e7b82 */ /* 0x000e220000000800 */
[----:B------:R-:W-:Y:S02]  /*00d0*/  HFMA2 R0, -RZ, RZ, 0, 0 ;  /* 0x00000000ff007431 */ /* 0x000fe400000001ff */
[----:B------:R-:W-:-:S05]  /*00e0*/  IMAD.MOV.U32 R11, RZ, RZ, R12 ;  /* 0x000000ffff0b7224 */ /* 0x000fca00078e000c */
[----:B------:R-:W1:Y:S08]  /*00f0*/  LDC.64 R6, c[0x0][0x380] ;  /* 0x0000e000ff067b82 */ /* 0x000e700000000a00 */
[----:B------:R-:W2:Y:S02]  /*0100*/  LDC.64 R8, c[0x0][0x388] ;  /* 0x0000e200ff087b82 */ /* 0x000ea40000000a00 */
.L_x_9:
[----:B------:R-:W-:Y:S02]  /*0110*/  IMAD R3, R10, UR4, R11 ;  /* 0x000000040a037c24 */ /* 0x000fe4000f8e020b */
[----:B--2---:R-:W-:-:S04]  /*0120*/  IMAD.WIDE R4, R11, 0x4, R8 ;  /* 0x000000040b047825 */ /* 0x004fc800078e0208 */
[----:B-1----:R-:W-:Y:S02]  /*0130*/  IMAD.WIDE R2, R3, 0x4, R6 ;  /* 0x0000000403027825 */ /* 0x002fe400078e0206 */
[----:B------:R-:W2:Y:S04]  /*0140*/  LDG.E.CONSTANT R4, desc[UR8][R4.64] ;  /* 0x0000000804047981 */ /* 0x000ea8000c1e9900 */
[----:B------:R-:W2:Y:S01]  /*0150*/  LDG.E.CONSTANT R3, desc[UR8][R2.64] ;  /* 0x0000000802037981 */ /* 0x000ea2000c1e9900 */
[----:B0-----:R-:W-:-:S04]  /*0160*/  IADD3 R11, PT, PT, R14, R11, RZ ;  /* 0x0000000b0e0b7210 */ /* 0x001fc80007ffe0ff */
[----:B------:R-:W-:Y:S01]  /*0170*/  ISETP.GE.AND P0, PT, R11, UR4, PT ;  /* 0x000000040b007c0c */ /* 0x000fe2000bf06270 */
[----:B--2---:R-:W-:-:S12]  /*0180*/  FFMA R0, R3, R4, R0 ;  /* 0x0000000403007223 */ /* 0x004fd80000000000 */
[----:B------:R-:W-:Y:S05]  /*0190*/  @!P0 BRA `(.L_x_9) ;  /* 0xfffffffc00dc8947 */ /* 0x000fea000383ffff */
.L_x_8:
[----:B------:R-:W-:Y:S05]  /*01a0*/  BSYNC.RECONVERGENT B0 ;  /* 0x0000000000007941 */ /* 0x000fea0003800200 */
.L_x_7:
[----:B------:R-:W0:Y:S01]  /*01b0*/  S2UR UR5, SR_CgaCtaId ;  /* 0x00000000000579c3 */ /* 0x000e220000008800 */
[----:B------:R-:W-:Y:S01]  /*01c0*/  UMOV UR4, 0x400 ;  /* 0x0000040000047882 */ /* 0x000fe20000000000 */
[----:B------:R-:W1:Y:S01]  /*01d0*/  LDCU UR6, c[0x0][0x360] ;  /* 0x00006c00ff0677ac */ /* 0x000e620008000800 */
[----:B------:R-:W-:Y:S01]  /*01e0*/  ISETP.NE.AND P0, PT, R12, RZ, PT ;  /* 0x000000ff0c00720c */ /* 0x000fe20003f05270 */
[----:B-1----:R-:W-:Y:S02]  /*01f0*/  UISETP.GE.U32.AND UP0, UPT, UR6, 0x2, UPT ;  /* 0x000000020600788c */ /* 0x002fe4000bf06070 */
[----:B0-----:R-:W-:-:S06]  /*0200*/  ULEA UR4, UR5, UR4, 0x18 ;  /* 0x0000000405047291 */ /* 0x001fcc000f8ec0ff */
[----:B------:R-:W-:-:S05]  /*0210*/  LEA R3, R12, UR4, 0x2 ;  /* 0x000000040c037c11 */ /* 0x000fca000f8e10ff */
[----:B------:R0:W-:Y:S01]  /*0220*/  STS [R3], R0 ;  /* 0x0000000003007388 */ /* 0x0001e20000000800 */
[----:B------:R-:W-:Y:S06]  /*0230*/  BAR.SYNC.DEFER_BLOCKING 0x0 ;  /* 0x0000000000007b1d */ /* 0x000fec0000010000 */
[----:B------:R-:W-:Y:S05]  /*0240*/  BRA.U !UP0, `(.L_x_10) ;  /* 0x0000000108307547 */ /* 0x000fea000b800000 */
[----:B0-----:R-:W-:-:S07]  /*0250*/  IMAD.U32 R0, RZ, RZ, UR6 ;  /* 0x00000006ff007e24 */ /* 0x001fce000f8e00ff */
.L_x_11:
[----:B------:R-:W-:-:S04]  /*0260*/  SHF.R.U32.HI R6, RZ, 0x1, R0 ;  /* 0x00000001ff067819 */ /* 0x000fc80000011600 */
[----:B------:R-:W-:-:S13]  /*0270*/  ISETP.GE.U32.AND P1, PT, R12, R6, PT ;  /* 0x000000060c00720c */ /* 0x000fda0003f26070 */
[----:B------:R-:W-:Y:S01]  /*0280*/  @!P1 LEA R2, R6, R3, 0x2 ;  /* 0x0000000306029211 */ /* 0x000fe200078e10ff */
[----:B------:R-:W-:Y:S05]  /*0290*/  @!P1 LDS R5, [R3] ;  /* 0x0000000003059984 */ /* 0x000fea0000000800 */
[----:B------:R-:W0:Y:S02]  /*02a0*/  @!P1 LDS R2, [R2] ;  /* 0x0000000002029984 */ /* 0x000e240000000800 */
[----:B0-----:R-:W-:-:S05]  /*02b0*/  @!P1 FADD R4, R2, R5 ;  /* 0x0000000502049221 */ /* 0x001fca0000000000 */
[----:B------:R1:W-:Y:S01]  /*02c0*/  @!P1 STS [R3], R4 ;  /* 0x0000000403009388 */ /* 0x0003e20000000800 */
[----:B------:R-:W-:Y:S01]  /*02d0*/  BAR.SYNC.DEFER_BLOCKING 0x0 ;  /* 0x0000000000007b1d */ /* 0x000fe20000010000 */
[----:B------:R-:W-:Y:S01]  /*02e0*/  ISETP.GT.U32.AND P1, PT, R0, 0x3, PT ;  /* 0x000000030000780c */ /* 0x000fe20003f24070 */
[----:B------:R-:W-:-:S12]  /*02f0*/  IMAD.MOV.U32 R0, RZ, RZ, R6 ;  /* 0x000000ffff007224 */ /* 0x000fd800078e0006 */
[----:B-1----:R-:W-:Y:S05]  /*0300*/  @P1 BRA `(.L_x_11) ;  /* 0xfffffffc00d41947 */ /* 0x002fea000383ffff */
.L_x_10:
[----:B------:R-:W-:Y:S05]  /*0310*/  @P0 EXIT ;  /* 0x000000000000094d */ /* 0x000fea0003800000 */
[----:B------:R-:W1:Y:S01]  /*0320*/  S2UR UR5, SR_CgaCtaId ;  /* 0x00000000000579c3 */ /* 0x000e620000008800 */
[----:B------:R-:W-:-:S07]  /*0330*/  UMOV UR4, 0x400 ;  /* 0x0000040000047882 */ /* 0x000fce0000000000 */
[----:B0-----:R-:W0:Y:S01]  /*0340*/  LDC.64 R2, c[0x0][0x390] ;  /* 0x0000e400ff027b82 */ /* 0x001e220000000a00 */
[----:B-1----:R-:W-:Y:S01]  /*0350*/  ULEA UR4, UR5, UR4, 0x18 ;  /* 0x0000000405047291 */ /* 0x002fe2000f8ec0ff */
[----:B0-----:R-:W-:-:S08]  /*0360*/  IMAD.WIDE.U32 R2, R10, 0x4, R2 ;  /* 0x000000040a027825 */ /* 0x001fd000078e0002 */
[----:B------:R-:W0:Y:S04]  /*0370*/  LDS R5, [UR4] ;  /* 0x00000004ff057984 */ /* 0x000e280008000800 */
[----:B0-----:R-:W-:Y:S01]  /*0380*/  STG.E desc[UR8][R2.64], R5 ;  /* 0x0000000502007986 */ /* 0x001fe2000c101908 */
[----:B------:R-:W-:Y:S05]  /*0390*/  EXIT ;  /* 0x000000000000794d */ /* 0x000fea0003800000 */
.L_x_12:
        /* <DEDUP_REMOVED lines=14> */
.L_x_14:


//--------------------- .nv.shared._Z14computeYKernelPKfS0_Pfii --------------------------
	.section	.nv.shared._Z14computeYKernelPKfS0_Pfii,"aw",@nobits
	.sectionflags	@""
	.align	16
	.zero		1024


//--------------------- .nv.shared.reserved.0     --------------------------
	.section	.nv.shared.reserved.0,"aw",@nobits
	.weak		__nv_reservedSMEM_offset_0_alias
	.size		__nv_reservedSMEM_offset_0_alias, 0, 64
	.other		__nv_reservedSMEM_offset_0_alias,@"STO_CUDA_RESERVED_SHARED STV_DEFAULT"
__nv_reservedSMEM_offset_0_alias:
	.zero		0
	.zero		64


//--------------------- .nv.shared._Z18computeAlphaKernelPKfS0_Pfii --------------------------
	.section	.nv.shared._Z18computeAlphaKernelPKfS0_Pfii,"aw",@nobits
	.sectionflags	@""
	.align	16
	.zero		1024


//--------------------- .nv.constant0._Z14computeYKernelPKfS0_Pfii --------------------------
	.section	.nv.constant0._Z14computeYKernelPKfS0_Pfii,"a",@progbits
	.sectionflags	@""
	.align	4
.nv.constant0._Z14computeYKernelPKfS0_Pfii:
	.zero		928


//--------------------- .nv.constant0._Z18computeAlphaKernelPKfS0_Pfii --------------------------
	.section	.nv.constant0._Z18computeAlphaKernelPKfS0_Pfii,"a",@progbits
	.sectionflags	@""
	.align	4
.nv.constant0._Z18computeAlphaKernelPKfS0_Pfii:
	.zero		928


//--------------------- SYMBOLS --------------------------

	.type		.nv.reservedSmem.offset0,@object
	.size		.nv.reservedSmem.offset0,0x4
	.type		.nv.reservedSmem.cap,@object
	.size		.nv.reservedSmem.cap,0x4
